//
// Generated by NVIDIA NVVM Compiler
//
// Compiler Build ID: CL-36424714
// Cuda compilation tools, release 13.0, V13.0.88
// Based on NVVM 20.0.0
//

.version 9.0
.target sm_100
.address_size 64

	// .globl	_Z11shiftSparsePfS_PiS0_S0_S0_fii

.visible .entry _Z11shiftSparsePfS_PiS0_S0_S0_fii(
	.param .u64 .ptr .align 1 _Z11shiftSparsePfS_PiS0_S0_S0_fii_param_0,
	.param .u64 .ptr .align 1 _Z11shiftSparsePfS_PiS0_S0_S0_fii_param_1,
	.param .u64 .ptr .align 1 _Z11shiftSparsePfS_PiS0_S0_S0_fii_param_2,
	.param .u64 .ptr .align 1 _Z11shiftSparsePfS_PiS0_S0_S0_fii_param_3,
	.param .u64 .ptr .align 1 _Z11shiftSparsePfS_PiS0_S0_S0_fii_param_4,
	.param .u64 .ptr .align 1 _Z11shiftSparsePfS_PiS0_S0_S0_fii_param_5,
	.param .f32 _Z11shiftSparsePfS_PiS0_S0_S0_fii_param_6,
	.param .u32 _Z11shiftSparsePfS_PiS0_S0_S0_fii_param_7,
	.param .u32 _Z11shiftSparsePfS_PiS0_S0_S0_fii_param_8
)
{
	.reg .pred 	%p<28>;
	.reg .b32 	%r<50>;
	.reg .b32 	%f<39>;
	.reg .b64 	%rd<31>;

	ld.param.u64 	%rd9, [_Z11shiftSparsePfS_PiS0_S0_S0_fii_param_0];
	ld.param.u64 	%rd10, [_Z11shiftSparsePfS_PiS0_S0_S0_fii_param_1];
	ld.param.u64 	%rd11, [_Z11shiftSparsePfS_PiS0_S0_S0_fii_param_2];
	ld.param.u64 	%rd8, [_Z11shiftSparsePfS_PiS0_S0_S0_fii_param_3];
	ld.param.u64 	%rd12, [_Z11shiftSparsePfS_PiS0_S0_S0_fii_param_4];
	ld.param.f32 	%f13, [_Z11shiftSparsePfS_PiS0_S0_S0_fii_param_6];
	ld.param.u32 	%r20, [_Z11shiftSparsePfS_PiS0_S0_S0_fii_param_7];
	ld.param.u32 	%r21, [_Z11shiftSparsePfS_PiS0_S0_S0_fii_param_8];
	cvta.to.global.u64 	%rd1, %rd10;
	cvta.to.global.u64 	%rd2, %rd9;
	cvta.to.global.u64 	%rd3, %rd12;
	cvta.to.global.u64 	%rd4, %rd11;
	mov.u32 	%r22, %tid.x;
	mov.u32 	%r23, %ctaid.x;
	mov.u32 	%r24, %ntid.x;
	mad.lo.s32 	%r1, %r23, %r24, %r22;
	setp.ge.s32 	%p1, %r1, %r20;
	@%p1 bra 	$L__BB0_25;
	mul.wide.s32 	%rd13, %r1, 4;
	add.s64 	%rd5, %rd4, %rd13;
	ld.global.u32 	%r25, [%rd5];
	ld.global.u32 	%r26, [%rd3];
	add.s32 	%r2, %r26, %r25;
	setp.ge.s32 	%p2, %r2, %r21;
	@%p2 bra 	$L__BB0_25;
	shl.b32 	%r3, %r1, 1;
	cvta.to.global.u64 	%rd14, %rd8;
	mul.wide.s32 	%rd15, %r3, 4;
	add.s64 	%rd6, %rd14, %rd15;
	st.global.u32 	[%rd6], %r2;
	setp.eq.f32 	%p3, %f13, 0f00000000;
	mov.f32 	%f35, 0f00000000;
	@%p3 bra 	$L__BB0_24;
	ld.global.u32 	%r4, [%rd5];
	ld.global.u32 	%r27, [%rd3+4];
	add.s32 	%r5, %r27, %r4;
	add.s32 	%r48, %r20, -1;
	setp.lt.s32 	%p4, %r20, 1;
	@%p4 bra 	$L__BB0_8;
	mov.b32 	%r47, 0;
	mov.u32 	%r46, %r48;
$L__BB0_5:
	sub.s32 	%r29, %r46, %r47;
	shr.u32 	%r30, %r29, 31;
	add.s32 	%r31, %r29, %r30;
	shr.s32 	%r32, %r31, 1;
	add.s32 	%r9, %r32, %r47;
	mul.wide.s32 	%rd20, %r9, 4;
	add.s64 	%rd21, %rd4, %rd20;
	ld.global.u32 	%r10, [%rd21];
	setp.ne.s32 	%p5, %r10, %r5;
	@%p5 bra 	$L__BB0_7;
	add.s64 	%rd23, %rd2, %rd20;
	ld.global.f32 	%f35, [%rd23];
	bra.uni 	$L__BB0_8;
$L__BB0_7:
	setp.lt.s32 	%p6, %r10, %r5;
	add.s32 	%r33, %r9, 1;
	add.s32 	%r34, %r9, -1;
	selp.b32 	%r47, %r33, %r47, %p6;
	selp.b32 	%r46, %r46, %r34, %p6;
	setp.le.s32 	%p7, %r47, %r46;
	@%p7 bra 	$L__BB0_5;
$L__BB0_8:
	setp.lt.s32 	%p8, %r20, 1;
	add.s64 	%rd25, %rd2, %rd13;
	ld.global.f32 	%f3, [%rd25];
	ld.global.u32 	%r35, [%rd3+8];
	add.s32 	%r13, %r35, %r4;
	mov.f32 	%f36, 0f00000000;
	@%p8 bra 	$L__BB0_13;
	mov.b32 	%r49, 0;
$L__BB0_10:
	sub.s32 	%r37, %r48, %r49;
	shr.u32 	%r38, %r37, 31;
	add.s32 	%r39, %r37, %r38;
	shr.s32 	%r40, %r39, 1;
	add.s32 	%r16, %r40, %r49;
	mul.wide.s32 	%rd26, %r16, 4;
	add.s64 	%rd27, %rd4, %rd26;
	ld.global.u32 	%r17, [%rd27];
	setp.ne.s32 	%p9, %r17, %r13;
	@%p9 bra 	$L__BB0_12;
	add.s64 	%rd29, %rd2, %rd26;
	ld.global.f32 	%f36, [%rd29];
	bra.uni 	$L__BB0_13;
$L__BB0_12:
	setp.lt.s32 	%p10, %r17, %r13;
	add.s32 	%r41, %r16, 1;
	add.s32 	%r42, %r16, -1;
	selp.b32 	%r49, %r41, %r49, %p10;
	selp.b32 	%r48, %r48, %r42, %p10;
	setp.le.s32 	%p11, %r49, %r48;
	@%p11 bra 	$L__BB0_10;
$L__BB0_13:
	setp.gtu.f32 	%p12, %f13, 0f3F800000;
	setp.ltu.f32 	%p13, %f13, 0f00000000;
	or.pred  	%p14, %p12, %p13;
	@%p14 bra 	$L__BB0_15;
	sub.f32 	%f22, %f3, %f35;
	mov.f32 	%f23, 0f3F800000;
	sub.f32 	%f24, %f23, %f13;
	fma.rn.f32 	%f37, %f24, %f22, %f35;
	bra.uni 	$L__BB0_17;
$L__BB0_15:
	setp.geu.f32 	%p15, %f13, 0f00000000;
	setp.ltu.f32 	%p16, %f13, 0fBF800000;
	mov.f32 	%f37, 0fC47A0000;
	or.pred  	%p17, %p15, %p16;
	@%p17 bra 	$L__BB0_17;
	sub.f32 	%f20, %f36, %f3;
	mul.f32 	%f21, %f13, %f20;
	sub.f32 	%f37, %f3, %f21;
$L__BB0_17:
	add.s64 	%rd7, %rd1, %rd15;
	st.global.f32 	[%rd7], %f37;
	setp.gt.f32 	%p18, %f13, 0f00000000;
	setp.lt.f32 	%p19, %f13, 0f00000000;
	selp.f32 	%f25, 0fBF800000, 0f00000000, %p19;
	selp.f32 	%f26, 0f3F800000, %f25, %p18;
	sub.f32 	%f9, %f26, %f13;
	setp.ltu.f32 	%p20, %f9, 0fBF800000;
	setp.gtu.f32 	%p21, %f9, 0f00000000;
	or.pred  	%p22, %p20, %p21;
	@%p22 bra 	$L__BB0_19;
	sub.f32 	%f29, %f3, %f35;
	add.f32 	%f30, %f9, 0f3F800000;
	fma.rn.f32 	%f38, %f30, %f29, %f35;
	bra.uni 	$L__BB0_21;
$L__BB0_19:
	setp.leu.f32 	%p23, %f9, 0f00000000;
	setp.gtu.f32 	%p24, %f9, 0f3F800000;
	mov.f32 	%f38, 0fC47A0000;
	or.pred  	%p25, %p23, %p24;
	@%p25 bra 	$L__BB0_21;
	sub.f32 	%f28, %f36, %f3;
	fma.rn.f32 	%f38, %f9, %f28, %f3;
$L__BB0_21:
	setp.neu.f32 	%p26, %f36, 0f00000000;
	mul.f32 	%f31, %f38, 0f3F000000;
	selp.f32 	%f32, %f31, %f38, %p26;
	st.global.f32 	[%rd7+4], %f32;
	setp.eq.f32 	%p27, %f35, 0f00000000;
	@%p27 bra 	$L__BB0_23;
	mul.f32 	%f33, %f37, 0f3F000000;
	st.global.f32 	[%rd7], %f33;
$L__BB0_23:
	ld.global.u32 	%r43, [%rd6];
	ld.global.u32 	%r44, [%rd3+8];
	add.s32 	%r45, %r44, %r43;
	st.global.u32 	[%rd6+4], %r45;
	bra.uni 	$L__BB0_25;
$L__BB0_24:
	add.s64 	%rd17, %rd2, %rd13;
	ld.global.f32 	%f14, [%rd17];
	add.s64 	%rd19, %rd1, %rd15;
	st.global.f32 	[%rd19], %f14;
$L__BB0_25:
	ret;

}


// ===== COMPILED SASS (sm_100) =====

	.target	sm_100

	.elftype	@"ET_EXEC"


//--------------------- .note.nv.tkinfo           --------------------------
	.section	.note.nv.tkinfo,"",@"SHT_NOTE"
	.sectionflags	@"SHF_NOTE_NV_TKINFO"
	.tkinfo
        /*0018*/ 	.word	0x00000002
        /*0030*/ 	.string	""
        /*0030*/ 	.string	"ptxas"
        /*0030*/ 	.string	"Cuda compilation tools, release 13.0, V13.0.88"
        /*0030*/ 	.string	"Build cuda_13.0.r13.0/compiler.36424714_0"
        /*0030*/ 	.string	"-arch sm_100 -m 64 "



//--------------------- .note.nv.cuinfo           --------------------------
	.section	.note.nv.cuinfo,"",@"SHT_NOTE"
	.sectionflags	@"SHF_NOTE_NV_CUINFO"
        /*0018*/ 	.short	0x0002
        /*001a*/ 	.short	0x0064
        /*001c*/ 	.short	0x0082
	.zero		2


//--------------------- .nv.info                  --------------------------
	.section	.nv.info,"",@"SHT_CUDA_INFO"
	.align	4


	//----- nvinfo : EIATTR_REGCOUNT
	.align		4
        /*0000*/ 	.byte	0x04, 0x2f
        /*0002*/ 	.short	(.L_1 - .L_0)
	.align		4
.L_0:
        /*0004*/ 	.word	index@(_Z11shiftSparsePfS_PiS0_S0_S0_fii)
        /*0008*/ 	.word	0x00000014


	//----- nvinfo : EIATTR_FRAME_SIZE
	.align		4
.L_1:
        /*000c*/ 	.byte	0x04, 0x11
        /*000e*/ 	.short	(.L_3 - .L_2)
	.align		4
.L_2:
        /*0010*/ 	.word	index@(_Z11shiftSparsePfS_PiS0_S0_S0_fii)
        /*0014*/ 	.word	0x00000000


	//----- nvinfo : EIATTR_MIN_STACK_SIZE
	.align		4
.L_3:
        /*0018*/ 	.byte	0x04, 0x12
        /*001a*/ 	.short	(.L_5 - .L_4)
	.align		4
.L_4:
        /*001c*/ 	.word	index@(_Z11shiftSparsePfS_PiS0_S0_S0_fii)
        /*0020*/ 	.word	0x00000000
.L_5:


//--------------------- .nv.compat                --------------------------
	.section	.nv.compat,"",@"SHT_CUDA_COMPAT_INFO"
	.align	4
        /*0000*/ 	.byte	0x02, 0x09, 0x00, 0x00, 0x02, 0x02, 0x01, 0x00, 0x02, 0x05, 0x05, 0x00, 0x03, 0x07, 0x01, 0x01
        /*0010*/ 	.byte	0x02, 0x03, 0x00, 0x00, 0x02, 0x06, 0x01, 0x00, 0x04, 0x0b, 0x08, 0x00, 0x01, 0x00, 0x00, 0x00
        /*0020*/ 	.byte	0x00, 0x00, 0x00, 0x00


//--------------------- .nv.info._Z11shiftSparsePfS_PiS0_S0_S0_fii --------------------------
	.section	.nv.info._Z11shiftSparsePfS_PiS0_S0_S0_fii,"",@"SHT_CUDA_INFO"
	.sectionflags	@""
	.align	4


	//----- nvinfo : EIATTR_CUDA_API_VERSION
	.align		4
        /*0000*/ 	.byte	0x04, 0x37
        /*0002*/ 	.short	(.L_7 - .L_6)
.L_6:
        /*0004*/ 	.word	0x00000082


	//----- nvinfo : EIATTR_KPARAM_INFO
	.align		4
.L_7:
        /*0008*/ 	.byte	0x04, 0x17
        /*000a*/ 	.short	(.L_9 - .L_8)
.L_8:
        /*000c*/ 	.word	0x00000000
        /*0010*/ 	.short	0x0008
        /*0012*/ 	.short	0x0038
        /*0014*/ 	.byte	0x00, 0xf0, 0x11, 0x00


	//----- nvinfo : EIATTR_KPARAM_INFO
	.align		4
.L_9:
        /*0018*/ 	.byte	0x04, 0x17
        /*001a*/ 	.short	(.L_11 - .L_10)
.L_10:
        /*001c*/ 	.word	0x00000000
        /*0020*/ 	.short	0x0007
        /*0022*/ 	.short	0x0034
        /*0024*/ 	.byte	0x00, 0xf0, 0x11, 0x00


	//----- nvinfo : EIATTR_KPARAM_INFO
	.align		4
.L_11:
        /*0028*/ 	.byte	0x04, 0x17
        /*002a*/ 	.short	(.L_13 - .L_12)
.L_12:
        /*002c*/ 	.word	0x00000000
        /*0030*/ 	.short	0x0006
        /*0032*/ 	.short	0x0030
        /*0034*/ 	.byte	0x00, 0xf0, 0x11, 0x00


	//----- nvinfo : EIATTR_KPARAM_INFO
	.align		4
.L_13:
        /*0038*/ 	.byte	0x04, 0x17
        /*003a*/ 	.short	(.L_15 - .L_14)
.L_14:
        /*003c*/ 	.word	0x00000000
        /*0040*/ 	.short	0x0005
        /*0042*/ 	.short	0x0028
        /*0044*/ 	.byte	0x00, 0xf5, 0x21, 0x00


	//----- nvinfo : EIATTR_KPARAM_INFO
	.align		4
.L_15:
        /*0048*/ 	.byte	0x04, 0x17
        /*004a*/ 	.short	(.L_17 - .L_16)
.L_16:
        /*004c*/ 	.word	0x00000000
        /*0050*/ 	.short	0x0004
        /*0052*/ 	.short	0x0020
        /*0054*/ 	.byte	0x00, 0xf5, 0x21, 0x00


	//----- nvinfo : EIATTR_KPARAM_INFO
	.align		4
.L_17:
        /*0058*/ 	.byte	0x04, 0x17
        /*005a*/ 	.short	(.L_19 - .L_18)
.L_18:
        /*005c*/ 	.word	0x00000000
        /*0060*/ 	.short	0x0003
        /*0062*/ 	.short	0x0018
        /*0064*/ 	.byte	0x00, 0xf5, 0x21, 0x00


	//----- nvinfo : EIATTR_KPARAM_INFO
	.align		4
.L_19:
        /*0068*/ 	.byte	0x04, 0x17
        /*006a*/ 	.short	(.L_21 - .L_20)
.L_20:
        /*006c*/ 	.word	0x00000000
        /*0070*/ 	.short	0x0002
        /*0072*/ 	.short	0x0010
        /*0074*/ 	.byte	0x00, 0xf5, 0x21, 0x00


	//----- nvinfo : EIATTR_KPARAM_INFO
	.align		4
.L_21:
        /*0078*/ 	.byte	0x04, 0x17
        /*007a*/ 	.short	(.L_23 - .L_22)
.L_22:
        /*007c*/ 	.word	0x00000000
        /*0080*/ 	.short	0x0001
        /*0082*/ 	.short	0x0008
        /*0084*/ 	.byte	0x00, 0xf5, 0x21, 0x00


	//----- nvinfo : EIATTR_KPARAM_INFO
	.align		4
.L_23:
        /*0088*/ 	.byte	0x04, 0x17
        /*008a*/ 	.short	(.L_25 - .L_24)
.L_24:
        /*008c*/ 	.word	0x00000000
        /*0090*/ 	.short	0x0000
        /*0092*/ 	.short	0x0000
        /*0094*/ 	.byte	0x00, 0xf5, 0x21, 0x00


	//----- nvinfo : EIATTR_SPARSE_MMA_MASK
	.align		4
.L_25:
        /*0098*/ 	.byte	0x03, 0x50
        /*009a*/ 	.short	0x0000


	//----- nvinfo : EIATTR_MAXREG_COUNT
	.align		4
        /*009c*/ 	.byte	0x03, 0x1b
        /*009e*/ 	.short	0x00ff


	//----- nvinfo : EIATTR_MERCURY_ISA_VERSION
	.align		4
        /*00a0*/ 	.byte	0x03, 0x5f
        /*00a2*/ 	.short	0x0101


	//----- nvinfo : EIATTR_VRC_CTA_INIT_COUNT
	.align		4
        /*00a4*/ 	.byte	0x02, 0x4a
	.zero		1
	.zero		1


	//----- nvinfo : EIATTR_EXIT_INSTR_OFFSETS
	.align		4
        /*00a8*/ 	.byte	0x04, 0x1c
        /*00aa*/ 	.short	(.L_27 - .L_26)


	//   ....[0]....
.L_26:
        /*00ac*/ 	.word	0x00000070


	//   ....[1]....
        /*00b0*/ 	.word	0x00000110


	//   ....[2]....
        /*00b4*/ 	.word	0x00000830


	//   ....[3]....
        /*00b8*/ 	.word	0x000008a0


	//----- nvinfo : EIATTR_CRS_STACK_SIZE
	.align		4
.L_27:
        /*00bc*/ 	.byte	0x04, 0x1e
        /*00be*/ 	.short	(.L_29 - .L_28)
.L_28:
        /*00c0*/ 	.word	0x00000000


	//----- nvinfo : EIATTR_CBANK_PARAM_SIZE
	.align		4
.L_29:
        /*00c4*/ 	.byte	0x03, 0x19
        /*00c6*/ 	.short	0x003c


	//----- nvinfo : EIATTR_PARAM_CBANK
	.align		4
        /*00c8*/ 	.byte	0x04, 0x0a
        /*00ca*/ 	.short	(.L_31 - .L_30)
	.align		4
.L_30:
        /*00cc*/ 	.word	index@(.nv.constant0._Z11shiftSparsePfS_PiS0_S0_S0_fii)
        /*00d0*/ 	.short	0x0380
        /*00d2*/ 	.short	0x003c


	//----- nvinfo : EIATTR_SW_WAR
	.align		4
.L_31:
        /*00d4*/ 	.byte	0x04, 0x36
        /*00d6*/ 	.short	(.L_33 - .L_32)
.L_32:
        /*00d8*/ 	.word	0x00000008
.L_33:


//--------------------- .nv.callgraph             --------------------------
	.section	.nv.callgraph,"",@"SHT_CUDA_CALLGRAPH"
	.align	4
	.sectionentsize	8
	.align		4
        /*0000*/ 	.word	0x00000000
	.align		4
        /*0004*/ 	.word	0xffffffff
	.align		4
        /*0008*/ 	.word	0x00000000
	.align		4
        /*000c*/ 	.word	0xfffffffe
	.align		4
        /*0010*/ 	.word	0x00000000
	.align		4
        /*0014*/ 	.word	0xfffffffd
	.align		4
        /*0018*/ 	.word	0x00000000
	.align		4
        /*001c*/ 	.word	0xfffffffc


//--------------------- .text._Z11shiftSparsePfS_PiS0_S0_S0_fii --------------------------
	.section	.text._Z11shiftSparsePfS_PiS0_S0_S0_fii,"ax",@progbits
	.align	128
        .global         _Z11shiftSparsePfS_PiS0_S0_S0_fii
        .type           _Z11shiftSparsePfS_PiS0_S0_S0_fii,@function
        .size           _Z11shiftSparsePfS_PiS0_S0_S0_fii,(.L_x_12 - _Z11shiftSparsePfS_PiS0_S0_S0_fii)
        .other          _Z11shiftSparsePfS_PiS0_S0_S0_fii,@"STO_CUDA_ENTRY STV_DEFAULT"
_Z11shiftSparsePfS_PiS0_S0_S0_fii:
.text._Z11shiftSparsePfS_PiS0_S0_S0_fii:
[----:B------:R-:W-:Y:S01]  /*0000*/  LDC R1, c[0x0][0x37c] ;  /* 0x0000df00ff017b82 */ /* 0x000fe20000000800 */
[----:B------:R-:W0:Y:S07]  /*0010*/  S2R R5, SR_TID.X ;  /* 0x0000000000057919 */ /* 0x000e2e0000002100 */
[----:B------:R-:W0:Y:S01]  /*0020*/  S2UR UR4, SR_CTAID.X ;  /* 0x00000000000479c3 */ /* 0x000e220000002500 */
[----:B------:R-:W1:Y:S07]  /*0030*/  LDCU UR5, c[0x0][0x3b4] ;  /* 0x00007680ff0577ac */ /* 0x000e6e0008000800 */
[----:B------:R-:W0:Y:S02]  /*0040*/  LDC R0, c[0x0][0x360] ;  /* 0x0000d800ff007b82 */ /* 0x000e240000000800 */
[----:B0-----:R-:W-:-:S05]  /*0050*/  IMAD R5, R0, UR4, R5 ;  /* 0x0000000400057c24 */ /* 0x001fca000f8e0205 */
[----:B-1----:R-:W-:-:S13]  /*0060*/  ISETP.GE.AND P0, PT, R5, UR5, PT ;  /* 0x0000000505007c0c */ /* 0x002fda000bf06270 */
[----:B------:R-:W-:Y:S05]  /*0070*/  @P0 EXIT ;  /* 0x000000000000094d */ /* 0x000fea0003800000 */
[----:B------:R-:W0:Y:S01]  /*0080*/  LDC.64 R8, c[0x0][0x390] ;  /* 0x0000e400ff087b82 */ /* 0x000e220000000a00 */
[----:B------:R-:W1:Y:S01]  /*0090*/  LDCU.64 UR6, c[0x0][0x358] ;  /* 0x00006b00ff0677ac */ /* 0x000e620008000a00 */
[----:B------:R-:W2:Y:S06]  /*00a0*/  LDCU UR4, c[0x0][0x3b8] ;  /* 0x00007700ff0477ac */ /* 0x000eac0008000800 */
[----:B------:R-:W3:Y:S01]  /*00b0*/  LDC.64 R10, c[0x0][0x3a0] ;  /* 0x0000e800ff0a7b82 */ /* 0x000ee20000000a00 */
[----:B0-----:R-:W-:-:S05]  /*00c0*/  IMAD.WIDE R8, R5, 0x4, R8 ;  /* 0x0000000405087825 */ /* 0x001fca00078e0208 */
[----:B-1----:R-:W4:Y:S04]  /*00d0*/  LDG.E R0, desc[UR6][R8.64] ;  /* 0x0000000608007981 */ /* 0x002f28000c1e1900 */
[----:B---3--:R-:W4:Y:S02]  /*00e0*/  LDG.E R3, desc[UR6][R10.64] ;  /* 0x000000060a037981 */ /* 0x008f24000c1e1900 */
[----:B----4-:R-:W-:-:S05]  /*00f0*/  IMAD.IADD R7, R0, 0x1, R3 ;  /* 0x0000000100077824 */ /* 0x010fca00078e0203 */
[----:B--2---:R-:W-:-:S13]  /*0100*/  ISETP.GE.AND P0, PT, R7, UR4, PT ;  /* 0x0000000407007c0c */ /* 0x004fda000bf06270 */
[----:B------:R-:W-:Y:S05]  /*0110*/  @P0 EXIT ;  /* 0x000000000000094d */ /* 0x000fea0003800000 */
[----:B------:R-:W0:Y:S01]  /*0120*/  LDC.64 R2, c[0x0][0x398] ;  /* 0x0000e600ff027b82 */ /* 0x000e220000000a00 */
[----:B------:R-:W1:Y:S01]  /*0130*/  LDCU UR4, c[0x0][0x3b0] ;  /* 0x00007600ff0477ac */ /* 0x000e620008000800 */
[----:B------:R-:W-:Y:S01]  /*0140*/  IMAD.SHL.U32 R0, R5, 0x2, RZ ;  /* 0x0000000205007824 */ /* 0x000fe200078e00ff */
[----:B-1----:R-:W-:-:S03]  /*0150*/  FSETP.NEU.AND P0, PT, RZ, UR4, PT ;  /* 0x00000004ff007c0b */ /* 0x002fc6000bf0d000 */
[----:B0-----:R-:W-:-:S05]  /*0160*/  IMAD.WIDE R2, R0, 0x4, R2 ;  /* 0x0000000400027825 */ /* 0x001fca00078e0202 */
[----:B------:R0:W-:Y:S05]  /*0170*/  STG.E desc[UR6][R2.64], R7 ;  /* 0x0000000702007986 */ /* 0x0001ea000c101906 */
[----:B------:R-:W-:Y:S05]  /*0180*/  @!P0 BRA `(.L_x_0) ;  /* 0x0000000400ac8947 */ /* 0x000fea0003800000 */
[----:B0-----:R0:W5:Y:S01]  /*0190*/  LDG.E R7, desc[UR6][R8.64] ;  /* 0x0000000608077981 */ /* 0x001162000c1e1900 */
[----:B------:R-:W-:Y:S01]  /*01a0*/  UISETP.GE.AND UP0, UPT, UR5, 0x1, UPT ;  /* 0x000000010500788c */ /* 0x000fe2000bf06270 */
[----:B------:R-:W-:Y:S01]  /*01b0*/  HFMA2 R4, -RZ, RZ, 0, 0 ;  /* 0x00000000ff047431 */ /* 0x000fe200000001ff */
[----:B------:R-:W-:-:S06]  /*01c0*/  UIADD3 UR4, UPT, UPT, UR5, -0x1, URZ ;  /* 0xffffffff05047890 */ /* 0x000fcc000fffe0ff */
[----:B------:R-:W-:Y:S01]  /*01d0*/  IMAD.U32 R6, RZ, RZ, UR4 ;  /* 0x00000004ff067e24 */ /* 0x000fe2000f8e00ff */
[----:B0-----:R-:W-:Y:S06]  /*01e0*/  BRA.U !UP0, `(.L_x_1) ;  /* 0x00000001085c7547 */ /* 0x001fec000b800000 */
[----:B------:R-:W2:Y:S01]  /*01f0*/  LDG.E R10, desc[UR6][R10.64+0x4] ;  /* 0x000004060a0a7981 */ /* 0x000ea2000c1e1900 */
[----:B------:R-:W0:Y:S01]  /*0200*/  LDC.64 R8, c[0x0][0x390] ;  /* 0x0000e400ff087b82 */ /* 0x000e220000000a00 */
[----:B------:R-:W-:Y:S01]  /*0210*/  BSSY.RECONVERGENT B0, `(.L_x_1) ;  /* 0x0000014000007945 */ /* 0x000fe20003800200 */
[----:B------:R-:W-:Y:S01]  /*0220*/  MOV R13, RZ ;  /* 0x000000ff000d7202 */ /* 0x000fe20000000f00 */
[----:B------:R-:W-:Y:S01]  /*0230*/  IMAD.MOV.U32 R14, RZ, RZ, R6 ;  /* 0x000000ffff0e7224 */ /* 0x000fe200078e0006 */
[----:B0-2--5:R-:W-:-:S07]  /*0240*/  IADD3 R12, PT, PT, R7, R10, RZ ;  /* 0x0000000a070c7210 */ /* 0x025fce0007ffe0ff */
.L_x_3:
[----:B------:R-:W-:-:S05]  /*0250*/  IMAD.IADD R10, R14, 0x1, -R13 ;  /* 0x000000010e0a7824 */ /* 0x000fca00078e0a0d */
[----:B------:R-:W-:-:S04]  /*0260*/  LEA.HI R10, R10, R10, RZ, 0x1 ;  /* 0x0000000a0a0a7211 */ /* 0x000fc800078f08ff */
[----:B------:R-:W-:-:S05]  /*0270*/  LEA.HI.SX32 R15, R10, R13, 0x1f ;  /* 0x0000000d0a0f7211 */ /* 0x000fca00078ffaff */
[----:B------:R-:W-:-:S06]  /*0280*/  IMAD.WIDE R10, R15, 0x4, R8 ;  /* 0x000000040f0a7825 */ /* 0x000fcc00078e0208 */
[----:B------:R-:W2:Y:S02]  /*0290*/  LDG.E R11, desc[UR6][R10.64] ;  /* 0x000000060a0b7981 */ /* 0x000ea4000c1e1900 */
[----:B--2---:R-:W-:-:S13]  /*02a0*/  ISETP.NE.AND P0, PT, R11, R12, PT ;  /* 0x0000000c0b00720c */ /* 0x004fda0003f05270 */
[----:B------:R-:W-:Y:S05]  /*02b0*/  @!P0 BRA `(.L_x_2) ;  /* 0x0000000000188947 */ /* 0x000fea0003800000 */
[----:B------:R-:W-:-:S13]  /*02c0*/  ISETP.GE.AND P0, PT, R11, R12, PT ;  /* 0x0000000c0b00720c */ /* 0x000fda0003f06270 */
[C---:B------:R-:W-:Y:S01]  /*02d0*/  @P0 VIADD R14, R15.reuse, 0xffffffff ;  /* 0xffffffff0f0e0836 */ /* 0x040fe20000000000 */
[----:B------:R-:W-:-:S04]  /*02e0*/  @!P0 IADD3 R13, PT, PT, R15, 0x1, RZ ;  /* 0x000000010f0d8810 */ /* 0x000fc80007ffe0ff */
[----:B------:R-:W-:-:S13]  /*02f0*/  ISETP.GT.AND P0, PT, R13, R14, PT ;  /* 0x0000000e0d00720c */ /* 0x000fda0003f04270 */
[----:B------:R-:W-:Y:S05]  /*0300*/  @!P0 BRA `(.L_x_3) ;  /* 0xfffffffc00d08947 */ /* 0x000fea000383ffff */
[----:B------:R-:W-:Y:S05]  /*0310*/  BRA `(.L_x_4) ;  /* 0x00000000000c7947 */ /* 0x000fea0003800000 */
.L_x_2:
[----:B------:R-:W0:Y:S02]  /*0320*/  LDC.64 R8, c[0x0][0x380] ;  /* 0x0000e000ff087b82 */ /* 0x000e240000000a00 */
[----:B0-----:R-:W-:-:S05]  /*0330*/  IMAD.WIDE R8, R15, 0x4, R8 ;  /* 0x000000040f087825 */ /* 0x001fca00078e0208 */
[----:B------:R0:W5:Y:S02]  /*0340*/  LDG.E R4, desc[UR6][R8.64] ;  /* 0x0000000608047981 */ /* 0x000164000c1e1900 */
.L_x_4:
[----:B------:R-:W-:Y:S05]  /*0350*/  BSYNC.RECONVERGENT B0 ;  /* 0x0000000000007941 */ /* 0x000fea0003800200 */
.L_x_1:
[----:B0-----:R-:W0:Y:S01]  /*0360*/  LDC.64 R8, c[0x0][0x380] ;  /* 0x0000e000ff087b82 */ /* 0x001e220000000a00 */
[----:B------:R-:W1:Y:S07]  /*0370*/  LDCU UR4, c[0x0][0x3b4] ;  /* 0x00007680ff0477ac */ /* 0x000e6e0008000800 */
[----:B------:R-:W2:Y:S01]  /*0380*/  LDC.64 R12, c[0x0][0x3a0] ;  /* 0x0000e800ff0c7b82 */ /* 0x000ea20000000a00 */
[----:B0-----:R-:W-:-:S05]  /*0390*/  IMAD.WIDE R8, R5, 0x4, R8 ;  /* 0x0000000405087825 */ /* 0x001fca00078e0208 */
[----:B------:R0:W5:Y:S04]  /*03a0*/  LDG.E R5, desc[UR6][R8.64] ;  /* 0x0000000608057981 */ /* 0x000168000c1e1900 */
[----:B--2---:R-:W2:Y:S01]  /*03b0*/  LDG.E R12, desc[UR6][R12.64+0x8] ;  /* 0x000008060c0c7981 */ /* 0x004ea2000c1e1900 */
[----:B-1----:R-:W-:Y:S01]  /*03c0*/  UISETP.GE.AND UP0, UPT, UR4, 0x1, UPT ;  /* 0x000000010400788c */ /* 0x002fe2000bf06270 */
[----:B------:R-:W-:Y:S01]  /*03d0*/  IMAD.MOV.U32 R10, RZ, RZ, RZ ;  /* 0x000000ffff0a7224 */ /* 0x000fe200078e00ff */
[----:B--2--5:R-:W-:-:S07]  /*03e0*/  IADD3 R11, PT, PT, R7, R12, RZ ;  /* 0x0000000c070b7210 */ /* 0x024fce0007ffe0ff */
[----:B0-----:R-:W-:Y:S05]  /*03f0*/  BRA.U !UP0, `(.L_x_5) ;  /* 0x0000000108607547 */ /* 0x001fea000b800000 */
[----:B------:R-:W0:Y:S01]  /*0400*/  LDC.64 R8, c[0x0][0x390] ;  /* 0x0000e400ff087b82 */ /* 0x000e220000000a00 */
[----:B------:R-:W-:Y:S01]  /*0410*/  BSSY.RECONVERGENT B0, `(.L_x_5) ;  /* 0x0000016000007945 */ /* 0x000fe20003800200 */
[----:B------:R-:W-:-:S07]  /*0420*/  MOV R7, RZ ;  /* 0x000000ff00077202 */ /* 0x000fce0000000f00 */
.L_x_7:
[----:B------:R-:W-:Y:S01]  /*0430*/  MOV R13, R7 ;  /* 0x00000007000d7202 */ /* 0x000fe20000000f00 */
[----:B------:R-:W-:-:S04]  /*0440*/  IMAD.MOV.U32 R12, RZ, RZ, R6 ;  /* 0x000000ffff0c7224 */ /* 0x000fc800078e0006 */
[----:B------:R-:W-:-:S05]  /*0450*/  IMAD.IADD R6, R12, 0x1, -R13 ;  /* 0x000000010c067824 */ /* 0x000fca00078e0a0d */
[----:B------:R-:W-:-:S04]  /*0460*/  LEA.HI R6, R6, R6, RZ, 0x1 ;  /* 0x0000000606067211 */ /* 0x000fc800078f08ff */
[----:B------:R-:W-:-:S05]  /*0470*/  LEA.HI.SX32 R15, R6, R13, 0x1f ;  /* 0x0000000d060f7211 */ /* 0x000fca00078ffaff */
[----:B0-----:R-:W-:-:S06]  /*0480*/  IMAD.WIDE R6, R15, 0x4, R8 ;  /* 0x000000040f067825 */ /* 0x001fcc00078e0208 */
[----:B------:R-:W2:Y:S02]  /*0490*/  LDG.E R6, desc[UR6][R6.64] ;  /* 0x0000000606067981 */ /* 0x000ea4000c1e1900 */
[----:B--2---:R-:W-:-:S13]  /*04a0*/  ISETP.NE.AND P0, PT, R6, R11, PT ;  /* 0x0000000b0600720c */ /* 0x004fda0003f05270 */
[----:B------:R-:W-:Y:S05]  /*04b0*/  @!P0 BRA `(.L_x_6) ;  /* 0x0000000000208947 */ /* 0x000fea0003800000 */
[----:B------:R-:W-:-:S13]  /*04c0*/  ISETP.GE.AND P0, PT, R6, R11, PT ;  /* 0x0000000b0600720c */ /* 0x000fda0003f06270 */
[C---:B------:R-:W-:Y:S01]  /*04d0*/  @P0 VIADD R12, R15.reuse, 0xffffffff ;  /* 0xffffffff0f0c0836 */ /* 0x040fe20000000000 */
[----:B------:R-:W-:-:S03]  /*04e0*/  @!P0 IADD3 R13, PT, PT, R15, 0x1, RZ ;  /* 0x000000010f0d8810 */ /* 0x000fc60007ffe0ff */
[----:B------:R-:W-:Y:S01]  /*04f0*/  IMAD.MOV.U32 R6, RZ, RZ, R12 ;  /* 0x000000ffff067224 */ /* 0x000fe200078e000c */
[----:B------:R-:W-:Y:S02]  /*0500*/  ISETP.GT.AND P0, PT, R13, R12, PT ;  /* 0x0000000c0d00720c */ /* 0x000fe40003f04270 */
[----:B------:R-:W-:-:S11]  /*0510*/  MOV R7, R13 ;  /* 0x0000000d00077202 */ /* 0x000fd60000000f00 */
[----:B------:R-:W-:Y:S05]  /*0520*/  @!P0 BRA `(.L_x_7) ;  /* 0xfffffffc00c08947 */ /* 0x000fea000383ffff */
[----:B------:R-:W-:Y:S05]  /*0530*/  BRA `(.L_x_8) ;  /* 0x00000000000c7947 */ /* 0x000fea0003800000 */
.L_x_6:
[----:B------:R-:W0:Y:S02]  /*0540*/  LDC.64 R10, c[0x0][0x380] ;  /* 0x0000e000ff0a7b82 */ /* 0x000e240000000a00 */
[----:B0-----:R-:W-:-:S06]  /*0550*/  IMAD.WIDE R10, R15, 0x4, R10 ;  /* 0x000000040f0a7825 */ /* 0x001fcc00078e020a */
[----:B------:R0:W5:Y:S02]  /*0560*/  LDG.E R10, desc[UR6][R10.64] ;  /* 0x000000060a0a7981 */ /* 0x000164000c1e1900 */
.L_x_8:
[----:B------:R-:W-:Y:S05]  /*0570*/  BSYNC.RECONVERGENT B0 ;  /* 0x0000000000007941 */ /* 0x000fea0003800200 */
.L_x_5:
[----:B------:R-:W1:Y:S01]  /*0580*/  LDC R16, c[0x0][0x3b0] ;  /* 0x0000ec00ff107b82 */ /* 0x000e620000000800 */
[----:B-----5:R-:W-:Y:S02]  /*0590*/  FSETP.NEU.AND P2, PT, R10, RZ, PT ;  /* 0x000000ff0a00720b */ /* 0x020fe40003f4d000 */
[----:B------:R-:W-:-:S05]  /*05a0*/  FSETP.NEU.AND P3, PT, R4, RZ, PT ;  /* 0x000000ff0400720b */ /* 0x000fca0003f6d000 */
[----:B------:R-:W2:Y:S01]  /*05b0*/  LDC.64 R8, c[0x0][0x388] ;  /* 0x0000e200ff087b82 */ /* 0x000ea20000000a00 */
[C---:B-1----:R-:W-:Y:S02]  /*05c0*/  FSETP.LT.AND P0, PT, R16.reuse, RZ, PT ;  /* 0x000000ff1000720b */ /* 0x042fe40003f01000 */
[C---:B------:R-:W-:Y:S02]  /*05d0*/  FSETP.GE.AND P1, PT, R16.reuse, RZ, PT ;  /* 0x000000ff1000720b */ /* 0x040fe40003f26000 */
[----:B------:R-:W-:Y:S02]  /*05e0*/  SEL R6, RZ, 0xffffffff, !P0 ;  /* 0xffffffffff067807 */ /* 0x000fe40004000000 */
[C---:B------:R-:W-:Y:S02]  /*05f0*/  FSETP.GT.AND P0, PT, R16.reuse, RZ, PT ;  /* 0x000000ff1000720b */ /* 0x040fe40003f04000 */
[----:B------:R-:W-:Y:S02]  /*0600*/  I2FP.F32.S32 R6, R6 ;  /* 0x0000000600067245 */ /* 0x000fe40000201400 */
[----:B------:R-:W-:-:S02]  /*0610*/  FSETP.GTU.OR P1, PT, R16, 1, !P1 ;  /* 0x3f8000001000780b */ /* 0x000fc40004f2c400 */
[----:B------:R-:W-:Y:S02]  /*0620*/  FSEL R13, R6, 1, !P0 ;  /* 0x3f800000060d7808 */ /* 0x000fe40004000000 */
[----:B------:R-:W1:Y:S03]  /*0630*/  LDC.64 R6, c[0x0][0x3a0] ;  /* 0x0000e800ff067b82 */ /* 0x000e660000000a00 */
[----:B------:R-:W-:-:S05]  /*0640*/  FADD R14, R13, -R16 ;  /* 0x800000100d0e7221 */ /* 0x000fca0000000000 */
[----:B------:R-:W-:Y:S01]  /*0650*/  FSETP.GTU.AND P0, PT, R14, RZ, PT ;  /* 0x000000ff0e00720b */ /* 0x000fe20003f0c000 */
[--C-:B0-----:R-:W-:Y:S01]  /*0660*/  @!P1 FADD R11, R5, -R4.reuse ;  /* 0x80000004050b9221 */ /* 0x101fe20000000000 */
[----:B------:R-:W-:Y:S02]  /*0670*/  @!P1 FADD R12, -R16, 1 ;  /* 0x3f800000100c9421 */ /* 0x000fe40000000100 */
[----:B------:R-:W-:Y:S02]  /*0680*/  FSETP.LTU.OR P0, PT, R14, -1, P0 ;  /* 0xbf8000000e00780b */ /* 0x000fe40000709400 */
[----:B------:R-:W-:-:S11]  /*0690*/  @!P1 FFMA R11, R11, R12, R4 ;  /* 0x0000000c0b0b9223 */ /* 0x000fd60000000004 */
[----:B------:R-:W-:Y:S01]  /*06a0*/  @!P0 FADD R17, R5, -R4 ;  /* 0x8000000405118221 */ /* 0x000fe20000000000 */
[----:B------:R-:W-:-:S04]  /*06b0*/  @!P0 FADD R15, R14, 1 ;  /* 0x3f8000000e0f8421 */ /* 0x000fc80000000000 */
[----:B------:R-:W-:Y:S01]  /*06c0*/  @!P0 FFMA R15, R17, R15, R4 ;  /* 0x0000000f110f8223 */ /* 0x000fe20000000004 */
[----:B--2---:R-:W-:Y:S06]  /*06d0*/  @!P1 BRA `(.L_x_9) ;  /* 0x0000000000149947 */ /* 0x004fec0003800000 */
[----:B------:R-:W-:Y:S01]  /*06e0*/  FSETP.GE.AND P1, PT, R16, -1, PT ;  /* 0xbf8000001000780b */ /* 0x000fe20003f26000 */
[----:B------:R-:W-:-:S03]  /*06f0*/  HFMA2 R11, -RZ, RZ, -4.4765625, 0 ;  /* 0xc47a0000ff0b7431 */ /* 0x000fc600000001ff */
[----:B------:R-:W-:-:S13]  /*0700*/  FSETP.GEU.OR P1, PT, R16, RZ, !P1 ;  /* 0x000000ff1000720b */ /* 0x000fda0004f2e400 */
[----:B------:R-:W-:-:S04]  /*0710*/  @!P1 FADD R4, -R5, R10 ;  /* 0x0000000a05049221 */ /* 0x000fc80000000100 */
[----:B------:R-:W-:-:S07]  /*0720*/  @!P1 FFMA R11, -R4, R16, R5 ;  /* 0x00000010040b9223 */ /* 0x000fce0000000105 */
.L_x_9:
[----:B------:R-:W-:Y:S05]  /*0730*/  @!P0 BRA `(.L_x_10) ;  /* 0x0000000000148947 */ /* 0x000fea0003800000 */
[----:B------:R-:W-:Y:S01]  /*0740*/  FSETP.GTU.AND P0, PT, R14, 1, PT ;  /* 0x3f8000000e00780b */ /* 0x000fe20003f0c000 */
[----:B------:R-:W-:-:S03]  /*0750*/  IMAD.MOV.U32 R15, RZ, RZ, -0x3b860000 ;  /* 0xc47a0000ff0f7424 */ /* 0x000fc600078e00ff */
[----:B------:R-:W-:-:S13]  /*0760*/  FSETP.LEU.OR P0, PT, R13, R16, P0 ;  /* 0x000000100d00720b */ /* 0x000fda000070b400 */
[----:B------:R-:W-:-:S04]  /*0770*/  @!P0 FADD R10, -R5, R10 ;  /* 0x0000000a050a8221 */ /* 0x000fc80000000100 */
[----:B------:R-:W-:-:S07]  /*0780*/  @!P0 FFMA R15, R10, R14, R5 ;  /* 0x0000000e0a0f8223 */ /* 0x000fce0000000005 */
.L_x_10:
[----:B------:R-:W-:-:S04]  /*0790*/  IMAD.WIDE R8, R0, 0x4, R8 ;  /* 0x0000000400087825 */ /* 0x000fc800078e0208 */
[----:B------:R-:W-:Y:S01]  /*07a0*/  @P3 FMUL R5, R11, 0.5 ;  /* 0x3f0000000b053820 */ /* 0x000fe20000400000 */
[----:B------:R-:W-:Y:S01]  /*07b0*/  @P2 FMUL R15, R15, 0.5 ;  /* 0x3f0000000f0f2820 */ /* 0x000fe20000400000 */
[----:B------:R-:W-:Y:S04]  /*07c0*/  STG.E desc[UR6][R8.64], R11 ;  /* 0x0000000b08007986 */ /* 0x000fe8000c101906 */
[----:B------:R-:W-:Y:S04]  /*07d0*/  @P3 STG.E desc[UR6][R8.64], R5 ;  /* 0x0000000508003986 */ /* 0x000fe8000c101906 */
[----:B------:R-:W-:Y:S04]  /*07e0*/  STG.E desc[UR6][R8.64+0x4], R15 ;  /* 0x0000040f08007986 */ /* 0x000fe8000c101906 */
[----:B-1----:R-:W2:Y:S04]  /*07f0*/  LDG.E R7, desc[UR6][R6.64+0x8] ;  /* 0x0000080606077981 */ /* 0x002ea8000c1e1900 */
[----:B------:R-:W2:Y:S02]  /*0800*/  LDG.E R0, desc[UR6][R2.64] ;  /* 0x0000000602007981 */ /* 0x000ea4000c1e1900 */
[----:B--2---:R-:W-:-:S05]  /*0810*/  IADD3 R13, PT, PT, R0, R7, RZ ;  /* 0x00000007000d7210 */ /* 0x004fca0007ffe0ff */
[----:B------:R-:W-:Y:S01]  /*0820*/  STG.E desc[UR6][R2.64+0x4], R13 ;  /* 0x0000040d02007986 */ /* 0x000fe2000c101906 */
[----:B------:R-:W-:Y:S05]  /*0830*/  EXIT ;  /* 0x000000000000794d */ /* 0x000fea0003800000 */
.L_x_0:
[----:B0-----:R-:W0:Y:S02]  /*0840*/  LDC.64 R2, c[0x0][0x380] ;  /* 0x0000e000ff027b82 */ /* 0x001e240000000a00 */
[----:B0-----:R-:W-:-:S06]  /*0850*/  IMAD.WIDE R2, R5, 0x4, R2 ;  /* 0x0000000405027825 */ /* 0x001fcc00078e0202 */
[----:B------:R-:W0:Y:S01]  /*0860*/  LDC.64 R4, c[0x0][0x388] ;  /* 0x0000e200ff047b82 */ /* 0x000e220000000a00 */
[----:B------:R-:W2:Y:S01]  /*0870*/  LDG.E R3, desc[UR6][R2.64] ;  /* 0x0000000602037981 */ /* 0x000ea2000c1e1900 */
[----:B0-----:R-:W-:-:S05]  /*0880*/  IMAD.WIDE R4, R0, 0x4, R4 ;  /* 0x0000000400047825 */ /* 0x001fca00078e0204 */
[----:B--2---:R-:W-:Y:S01]  /*0890*/  STG.E desc[UR6][R4.64], R3 ;  /* 0x0000000304007986 */ /* 0x004fe2000c101906 */
[----:B------:R-:W-:Y:S05]  /*08a0*/  EXIT ;  /* 0x000000000000794d */ /* 0x000fea0003800000 */
.L_x_11:
[----:B------:R-:W-:-:S00]  /*08b0*/  BRA `(.L_x_11) ;  /* 0xfffffffc00fc7947 */ /* 0x000fc0000383ffff */
[----:B------:R-:W-:-:S00]  /*08c0*/  NOP ;  /* 0x0000000000007918 */ /* 0x000fc00000000000 */
        /* <DEDUP_REMOVED lines=11> */
.L_x_12:


//--------------------- .nv.shared.reserved.0     --------------------------
	.section	.nv.shared.reserved.0,"aw",@nobits
	.weak		__nv_reservedSMEM_offset_0_alias
	.size		__nv_reservedSMEM_offset_0_alias, 0, 64
	.other		__nv_reservedSMEM_offset_0_alias,@"STO_CUDA_RESERVED_SHARED STV_DEFAULT"
__nv_reservedSMEM_offset_0_alias:
	.zero		0
	.zero		64


//--------------------- .nv.constant0._Z11shiftSparsePfS_PiS0_S0_S0_fii --------------------------
	.section	.nv.constant0._Z11shiftSparsePfS_PiS0_S0_S0_fii,"a",@progbits
	.sectionflags	@""
	.align	4
.nv.constant0._Z11shiftSparsePfS_PiS0_S0_S0_fii:
	.zero		956


//--------------------- SYMBOLS --------------------------

	.type		.nv.reservedSmem.offset0,@object
	.size		.nv.reservedSmem.offset0,0x4
